//
// Generated by NVIDIA NVVM Compiler
//
// Compiler Build ID: CL-36424714
// Cuda compilation tools, release 13.0, V13.0.88
// Based on NVVM 20.0.0
//

.version 9.0
.target sm_100
.address_size 64

	// .globl	_Z12ptxFp8KernelPKhS0_PKfPfib

.visible .entry _Z12ptxFp8KernelPKhS0_PKfPfib(
	.param .u64 .ptr .align 1 _Z12ptxFp8KernelPKhS0_PKfPfib_param_0,
	.param .u64 .ptr .align 1 _Z12ptxFp8KernelPKhS0_PKfPfib_param_1,
	.param .u64 .ptr .align 1 _Z12ptxFp8KernelPKhS0_PKfPfib_param_2,
	.param .u64 .ptr .align 1 _Z12ptxFp8KernelPKhS0_PKfPfib_param_3,
	.param .u32 _Z12ptxFp8KernelPKhS0_PKfPfib_param_4,
	.param .u8 _Z12ptxFp8KernelPKhS0_PKfPfib_param_5
)
{
	.reg .pred 	%p<4>;
	.reg .b16 	%rs<2>;
	.reg .b32 	%r<28>;
	.reg .b32 	%f<32>;
	.reg .b64 	%rd<29>;

	ld.param.u64 	%rd1, [_Z12ptxFp8KernelPKhS0_PKfPfib_param_0];
	ld.param.u64 	%rd2, [_Z12ptxFp8KernelPKhS0_PKfPfib_param_1];
	ld.param.u64 	%rd3, [_Z12ptxFp8KernelPKhS0_PKfPfib_param_2];
	ld.param.u64 	%rd4, [_Z12ptxFp8KernelPKhS0_PKfPfib_param_3];
	ld.param.u32 	%r9, [_Z12ptxFp8KernelPKhS0_PKfPfib_param_4];
	ld.param.s8 	%rs1, [_Z12ptxFp8KernelPKhS0_PKfPfib_param_5];
	mov.u32 	%r1, %ctaid.x;
	setp.ge.s32 	%p1, %r1, %r9;
	@%p1 bra 	$L__BB0_6;
	cvta.to.global.u64 	%rd5, %rd1;
	cvta.to.global.u64 	%rd6, %rd2;
	cvta.to.global.u64 	%rd7, %rd3;
	mov.u32 	%r2, %tid.x;
	shl.b32 	%r10, %r1, 9;
	cvt.u64.u32 	%rd8, %r10;
	add.s64 	%rd9, %rd5, %rd8;
	add.s64 	%rd10, %rd6, %rd8;
	shl.b32 	%r11, %r2, 2;
	cvt.u64.u32 	%rd11, %r11;
	and.b64  	%rd12, %rd11, 12;
	add.s64 	%rd13, %rd9, %rd12;
	ld.global.u32 	%r3, [%rd13];
	add.s32 	%r12, %r11, 4;
	cvt.u64.u32 	%rd14, %r12;
	and.b64  	%rd15, %rd14, 12;
	add.s64 	%rd16, %rd9, %rd15;
	ld.global.u32 	%r4, [%rd16];
	xor.b64  	%rd17, %rd12, 8;
	add.s64 	%rd18, %rd9, %rd17;
	ld.global.u32 	%r5, [%rd18];
	add.s32 	%r13, %r11, -4;
	cvt.u64.u32 	%rd19, %r13;
	and.b64  	%rd20, %rd19, 12;
	add.s64 	%rd21, %rd9, %rd20;
	ld.global.u32 	%r6, [%rd21];
	add.s64 	%rd22, %rd10, %rd12;
	ld.global.u32 	%r7, [%rd22];
	add.s64 	%rd23, %rd10, %rd15;
	ld.global.u32 	%r8, [%rd23];
	mul.wide.u32 	%rd24, %r1, 4;
	add.s64 	%rd25, %rd7, %rd24;
	ld.global.f32 	%f1, [%rd25];
	setp.eq.s16 	%p2, %rs1, 0;
	@%p2 bra 	$L__BB0_3;
	// begin inline asm
	mma.sync.aligned.m16n8k32.row.col.f32.e5m2.e5m2.f32 {%f31, %f16, %f17, %f18}, {%r3, %r4, %r5, %r6}, {%r7, %r8}, {%f1, %f1, %f1, %f1};
	// end inline asm
	bra.uni 	$L__BB0_4;
$L__BB0_3:
	// begin inline asm
	mma.sync.aligned.m16n8k32.row.col.f32.e4m3.e4m3.f32 {%f31, %f24, %f25, %f26}, {%r3, %r4, %r5, %r6}, {%r7, %r8}, {%f1, %f1, %f1, %f1};
	// end inline asm
$L__BB0_4:
	and.b32  	%r26, %r2, 31;
	setp.ne.s32 	%p3, %r26, 0;
	@%p3 bra 	$L__BB0_6;
	shl.b32 	%r27, %r1, 8;
	cvta.to.global.u64 	%rd26, %rd4;
	mul.wide.u32 	%rd27, %r27, 4;
	add.s64 	%rd28, %rd26, %rd27;
	st.global.f32 	[%rd28], %f31;
$L__BB0_6:
	ret;

}


// ===== COMPILED SASS (sm_100) =====

	.target	sm_100

	.elftype	@"ET_EXEC"


//--------------------- .note.nv.tkinfo           --------------------------
	.section	.note.nv.tkinfo,"",@"SHT_NOTE"
	.sectionflags	@"SHF_NOTE_NV_TKINFO"
	.tkinfo
        /*0018*/ 	.word	0x00000002
        /*0030*/ 	.string	""
        /*0030*/ 	.string	"ptxas"
        /*0030*/ 	.string	"Cuda compilation tools, release 13.0, V13.0.88"
        /*0030*/ 	.string	"Build cuda_13.0.r13.0/compiler.36424714_0"
        /*0030*/ 	.string	"-arch sm_100 -m 64 "



//--------------------- .note.nv.cuinfo           --------------------------
	.section	.note.nv.cuinfo,"",@"SHT_NOTE"
	.sectionflags	@"SHF_NOTE_NV_CUINFO"
        /*0018*/ 	.short	0x0002
        /*001a*/ 	.short	0x0064
        /*001c*/ 	.short	0x0082
	.zero		2


//--------------------- .nv.info                  --------------------------
	.section	.nv.info,"",@"SHT_CUDA_INFO"
	.align	4


	//----- nvinfo : EIATTR_REGCOUNT
	.align		4
        /*0000*/ 	.byte	0x04, 0x2f
        /*0002*/ 	.short	(.L_1 - .L_0)
	.align		4
.L_0:
        /*0004*/ 	.word	index@(_Z12ptxFp8KernelPKhS0_PKfPfib)
        /*0008*/ 	.word	0x0000001a


	//----- nvinfo : EIATTR_FRAME_SIZE
	.align		4
.L_1:
        /*000c*/ 	.byte	0x04, 0x11
        /*000e*/ 	.short	(.L_3 - .L_2)
	.align		4
.L_2:
        /*0010*/ 	.word	index@(_Z12ptxFp8KernelPKhS0_PKfPfib)
        /*0014*/ 	.word	0x00000000


	//----- nvinfo : EIATTR_MIN_STACK_SIZE
	.align		4
.L_3:
        /*0018*/ 	.byte	0x04, 0x12
        /*001a*/ 	.short	(.L_5 - .L_4)
	.align		4
.L_4:
        /*001c*/ 	.word	index@(_Z12ptxFp8KernelPKhS0_PKfPfib)
        /*0020*/ 	.word	0x00000000
.L_5:


//--------------------- .nv.compat                --------------------------
	.section	.nv.compat,"",@"SHT_CUDA_COMPAT_INFO"
	.align	4
        /*0000*/ 	.byte	0x02, 0x09, 0x00, 0x00, 0x02, 0x02, 0x02, 0x00, 0x02, 0x05, 0x05, 0x00, 0x03, 0x07, 0x01, 0x01
        /*0010*/ 	.byte	0x02, 0x03, 0x00, 0x00, 0x02, 0x06, 0x01, 0x00, 0x04, 0x0b, 0x08, 0x00, 0x09, 0x00, 0x00, 0x00
        /*0020*/ 	.byte	0x00, 0x00, 0x00, 0x00


//--------------------- .nv.info._Z12ptxFp8KernelPKhS0_PKfPfib --------------------------
	.section	.nv.info._Z12ptxFp8KernelPKhS0_PKfPfib,"",@"SHT_CUDA_INFO"
	.sectionflags	@""
	.align	4


	//----- nvinfo : EIATTR_CUDA_API_VERSION
	.align		4
        /*0000*/ 	.byte	0x04, 0x37
        /*0002*/ 	.short	(.L_7 - .L_6)
.L_6:
        /*0004*/ 	.word	0x00000082


	//----- nvinfo : EIATTR_KPARAM_INFO
	.align		4
.L_7:
        /*0008*/ 	.byte	0x04, 0x17
        /*000a*/ 	.short	(.L_9 - .L_8)
.L_8:
        /*000c*/ 	.word	0x00000000
        /*0010*/ 	.short	0x0005
        /*0012*/ 	.short	0x0024
        /*0014*/ 	.byte	0x00, 0xf0, 0x05, 0x00


	//----- nvinfo : EIATTR_KPARAM_INFO
	.align		4
.L_9:
        /*0018*/ 	.byte	0x04, 0x17
        /*001a*/ 	.short	(.L_11 - .L_10)
.L_10:
        /*001c*/ 	.word	0x00000000
        /*0020*/ 	.short	0x0004
        /*0022*/ 	.short	0x0020
        /*0024*/ 	.byte	0x00, 0xf0, 0x11, 0x00


	//----- nvinfo : EIATTR_KPARAM_INFO
	.align		4
.L_11:
        /*0028*/ 	.byte	0x04, 0x17
        /*002a*/ 	.short	(.L_13 - .L_12)
.L_12:
        /*002c*/ 	.word	0x00000000
        /*0030*/ 	.short	0x0003
        /*0032*/ 	.short	0x0018
        /*0034*/ 	.byte	0x00, 0xf5, 0x21, 0x00


	//----- nvinfo : EIATTR_KPARAM_INFO
	.align		4
.L_13:
        /*0038*/ 	.byte	0x04, 0x17
        /*003a*/ 	.short	(.L_15 - .L_14)
.L_14:
        /*003c*/ 	.word	0x00000000
        /*0040*/ 	.short	0x0002
        /*0042*/ 	.short	0x0010
        /*0044*/ 	.byte	0x00, 0xf5, 0x21, 0x00


	//----- nvinfo : EIATTR_KPARAM_INFO
	.align		4
.L_15:
        /*0048*/ 	.byte	0x04, 0x17
        /*004a*/ 	.short	(.L_17 - .L_16)
.L_16:
        /*004c*/ 	.word	0x00000000
        /*0050*/ 	.short	0x0001
        /*0052*/ 	.short	0x0008
        /*0054*/ 	.byte	0x00, 0xf5, 0x21, 0x00


	//----- nvinfo : EIATTR_KPARAM_INFO
	.align		4
.L_17:
        /*0058*/ 	.byte	0x04, 0x17
        /*005a*/ 	.short	(.L_19 - .L_18)
.L_18:
        /*005c*/ 	.word	0x00000000
        /*0060*/ 	.short	0x0000
        /*0062*/ 	.short	0x0000
        /*0064*/ 	.byte	0x00, 0xf5, 0x21, 0x00


	//----- nvinfo : EIATTR_SPARSE_MMA_MASK
	.align		4
.L_19:
        /*0068*/ 	.byte	0x03, 0x50
        /*006a*/ 	.short	0x0000


	//----- nvinfo : EIATTR_MAXREG_COUNT
	.align		4
        /*006c*/ 	.byte	0x03, 0x1b
        /*006e*/ 	.short	0x00ff


	//----- nvinfo : EIATTR_MERCURY_ISA_VERSION
	.align		4
        /*0070*/ 	.byte	0x03, 0x5f
        /*0072*/ 	.short	0x0101


	//----- nvinfo : EIATTR_VRC_CTA_INIT_COUNT
	.align		4
        /*0074*/ 	.byte	0x02, 0x4a
	.zero		1
	.zero		1


	//----- nvinfo : EIATTR_EXIT_INSTR_OFFSETS
	.align		4
        /*0078*/ 	.byte	0x04, 0x1c
        /*007a*/ 	.short	(.L_21 - .L_20)


	//   ....[0]....
.L_20:
        /*007c*/ 	.word	0x00000040


	//   ....[1]....
        /*0080*/ 	.word	0x000004f0


	//   ....[2]....
        /*0084*/ 	.word	0x00000540


	//----- nvinfo : EIATTR_CBANK_PARAM_SIZE
	.align		4
.L_21:
        /*0088*/ 	.byte	0x03, 0x19
        /*008a*/ 	.short	0x0025


	//----- nvinfo : EIATTR_PARAM_CBANK
	.align		4
        /*008c*/ 	.byte	0x04, 0x0a
        /*008e*/ 	.short	(.L_23 - .L_22)
	.align		4
.L_22:
        /*0090*/ 	.word	index@(.nv.constant0._Z12ptxFp8KernelPKhS0_PKfPfib)
        /*0094*/ 	.short	0x0380
        /*0096*/ 	.short	0x0025


	//----- nvinfo : EIATTR_SW_WAR
	.align		4
.L_23:
        /*0098*/ 	.byte	0x04, 0x36
        /*009a*/ 	.short	(.L_25 - .L_24)
.L_24:
        /*009c*/ 	.word	0x00000008
.L_25:


//--------------------- .nv.callgraph             --------------------------
	.section	.nv.callgraph,"",@"SHT_CUDA_CALLGRAPH"
	.align	4
	.sectionentsize	8
	.align		4
        /*0000*/ 	.word	0x00000000
	.align		4
        /*0004*/ 	.word	0xffffffff
	.align		4
        /*0008*/ 	.word	0x00000000
	.align		4
        /*000c*/ 	.word	0xfffffffe
	.align		4
        /*0010*/ 	.word	0x00000000
	.align		4
        /*0014*/ 	.word	0xfffffffd
	.align		4
        /*0018*/ 	.word	0x00000000
	.align		4
        /*001c*/ 	.word	0xfffffffc


//--------------------- .text._Z12ptxFp8KernelPKhS0_PKfPfib --------------------------
	.section	.text._Z12ptxFp8KernelPKhS0_PKfPfib,"ax",@progbits
	.align	128
        .global         _Z12ptxFp8KernelPKhS0_PKfPfib
        .type           _Z12ptxFp8KernelPKhS0_PKfPfib,@function
        .size           _Z12ptxFp8KernelPKhS0_PKfPfib,(.L_x_3 - _Z12ptxFp8KernelPKhS0_PKfPfib)
        .other          _Z12ptxFp8KernelPKhS0_PKfPfib,@"STO_CUDA_ENTRY STV_DEFAULT"
_Z12ptxFp8KernelPKhS0_PKfPfib:
.text._Z12ptxFp8KernelPKhS0_PKfPfib:
[----:B------:R-:W-:Y:S01]  /*0000*/  LDC R1, c[0x0][0x37c] ;  /* 0x0000df00ff017b82 */ /* 0x000fe20000000800 */
[----:B------:R-:W0:Y:S01]  /*0010*/  S2R R0, SR_CTAID.X ;  /* 0x0000000000007919 */ /* 0x000e220000002500 */
[----:B------:R-:W0:Y:S02]  /*0020*/  LDCU UR4, c[0x0][0x3a0] ;  /* 0x00007400ff0477ac */ /* 0x000e240008000800 */
[----:B0-----:R-:W-:-:S13]  /*0030*/  ISETP.GE.AND P0, PT, R0, UR4, PT ;  /* 0x0000000400007c0c */ /* 0x001fda000bf06270 */
[----:B------:R-:W-:Y:S05]  /*0040*/  @P0 EXIT ;  /* 0x000000000000094d */ /* 0x000fea0003800000 */
[----:B------:R-:W0:Y:S01]  /*0050*/  S2R R2, SR_TID.X ;  /* 0x0000000000027919 */ /* 0x000e220000002100 */
[----:B------:R-:W1:Y:S01]  /*0060*/  LDCU.128 UR4, c[0x0][0x380] ;  /* 0x00007000ff0477ac */ /* 0x000e620008000c00 */
[----:B------:R-:W-:Y:S01]  /*0070*/  IMAD.SHL.U32 R3, R0, 0x200, RZ ;  /* 0x0000020000037824 */ /* 0x000fe200078e00ff */
[----:B------:R-:W2:Y:S04]  /*0080*/  LDC.64 R6, c[0x0][0x390] ;  /* 0x0000e400ff067b82 */ /* 0x000ea80000000a00 */
[C---:B-1----:R-:W-:Y:S01]  /*0090*/  IADD3 R23, P0, PT, R3.reuse, UR4, RZ ;  /* 0x0000000403177c10 */ /* 0x042fe2000ff1e0ff */
[----:B------:R-:W1:Y:S01]  /*00a0*/  LDCU.U8 UR4, c[0x0][0x3a4] ;  /* 0x00007480ff0477ac */ /* 0x000e620008000000 */
[----:B------:R-:W-:-:S03]  /*00b0*/  IADD3 R5, P1, PT, R3, UR6, RZ ;  /* 0x0000000603057c10 */ /* 0x000fc6000ff3e0ff */
[----:B------:R-:W-:Y:S02]  /*00c0*/  IMAD.X R9, RZ, RZ, UR5, P0 ;  /* 0x00000005ff097e24 */ /* 0x000fe400080e06ff */
[----:B------:R-:W-:Y:S01]  /*00d0*/  IMAD.X R11, RZ, RZ, UR7, P1 ;  /* 0x00000007ff0b7e24 */ /* 0x000fe200088e06ff */
[----:B------:R-:W3:Y:S01]  /*00e0*/  LDCU.64 UR6, c[0x0][0x358] ;  /* 0x00006b00ff0677ac */ /* 0x000ee20008000a00 */
[----:B0-----:R-:W-:-:S04]  /*00f0*/  IMAD.SHL.U32 R3, R2, 0x4, RZ ;  /* 0x0000000402037824 */ /* 0x001fc800078e00ff */
[C---:B------:R-:W-:Y:S01]  /*0100*/  VIADD R4, R3.reuse, 0x4 ;  /* 0x0000000403047836 */ /* 0x040fe20000000000 */
[C---:B------:R-:W-:Y:S01]  /*0110*/  LOP3.LUT R18, R3.reuse, 0xc, RZ, 0xc0, !PT ;  /* 0x0000000c03127812 */ /* 0x040fe200078ec0ff */
[----:B------:R-:W-:-:S03]  /*0120*/  VIADD R3, R3, 0xfffffffc ;  /* 0xfffffffc03037836 */ /* 0x000fc60000000000 */
[C---:B------:R-:W-:Y:S02]  /*0130*/  LOP3.LUT R20, R18.reuse, 0x8, RZ, 0x3c, !PT ;  /* 0x0000000812147812 */ /* 0x040fe400078e3cff */
[C---:B------:R-:W-:Y:S02]  /*0140*/  IADD3 R16, P2, PT, R18.reuse, R23, RZ ;  /* 0x0000001712107210 */ /* 0x040fe40007f5e0ff */
[----:B------:R-:W-:Y:S02]  /*0150*/  IADD3 R18, P0, PT, R18, R5, RZ ;  /* 0x0000000512127210 */ /* 0x000fe40007f1e0ff */
[----:B------:R-:W-:Y:S01]  /*0160*/  LOP3.LUT R4, R4, 0xc, RZ, 0xc0, !PT ;  /* 0x0000000c04047812 */ /* 0x000fe200078ec0ff */
[----:B------:R-:W-:Y:S01]  /*0170*/  IMAD.X R17, RZ, RZ, R9, P2 ;  /* 0x000000ffff117224 */ /* 0x000fe200010e0609 */
[----:B------:R-:W-:Y:S01]  /*0180*/  LOP3.LUT R3, R3, 0xc, RZ, 0xc0, !PT ;  /* 0x0000000c03037812 */ /* 0x000fe200078ec0ff */
[----:B------:R-:W-:Y:S01]  /*0190*/  IMAD.X R19, RZ, RZ, R11, P0 ;  /* 0x000000ffff137224 */ /* 0x000fe200000e060b */
[----:B------:R-:W-:-:S02]  /*01a0*/  IADD3 R22, P3, PT, R4, R23, RZ ;  /* 0x0000001704167210 */ /* 0x000fc40007f7e0ff */
[-C--:B------:R-:W-:Y:S01]  /*01b0*/  IADD3 R20, P1, PT, R20, R23.reuse, RZ ;  /* 0x0000001714147210 */ /* 0x080fe20007f3e0ff */
[----:B--2---:R-:W-:Y:S01]  /*01c0*/  IMAD.WIDE.U32 R6, R0, 0x4, R6 ;  /* 0x0000000400067825 */ /* 0x004fe200078e0006 */
[----:B------:R-:W-:Y:S01]  /*01d0*/  IADD3 R14, P2, PT, R3, R23, RZ ;  /* 0x00000017030e7210 */ /* 0x000fe20007f5e0ff */
[----:B---3--:R0:W5:Y:S01]  /*01e0*/  LDG.E R8, desc[UR6][R16.64] ;  /* 0x0000000610087981 */ /* 0x008162000c1e1900 */
[----:B------:R-:W-:Y:S01]  /*01f0*/  IADD3 R4, P0, PT, R4, R5, RZ ;  /* 0x0000000504047210 */ /* 0x000fe20007f1e0ff */
[--C-:B------:R-:W-:Y:S02]  /*0200*/  IMAD.X R21, RZ, RZ, R9.reuse, P1 ;  /* 0x000000ffff157224 */ /* 0x100fe400008e0609 */
[--C-:B------:R-:W-:Y:S01]  /*0210*/  IMAD.X R23, RZ, RZ, R9.reuse, P3 ;  /* 0x000000ffff177224 */ /* 0x100fe200018e0609 */
[----:B------:R0:W5:Y:S01]  /*0220*/  LDG.E R12, desc[UR6][R18.64] ;  /* 0x00000006120c7981 */ /* 0x000162000c1e1900 */
[----:B------:R-:W-:Y:S02]  /*0230*/  IMAD.X R15, RZ, RZ, R9, P2 ;  /* 0x000000ffff0f7224 */ /* 0x000fe400010e0609 */
[----:B------:R-:W-:Y:S01]  /*0240*/  IMAD.X R5, RZ, RZ, R11, P0 ;  /* 0x000000ffff057224 */ /* 0x000fe200000e060b */
[----:B------:R0:W5:Y:S04]  /*0250*/  LDG.E R10, desc[UR6][R20.64] ;  /* 0x00000006140a7981 */ /* 0x000168000c1e1900 */
[----:B------:R0:W5:Y:S04]  /*0260*/  LDG.E R9, desc[UR6][R22.64] ;  /* 0x0000000616097981 */ /* 0x000168000c1e1900 */
[----:B------:R0:W5:Y:S04]  /*0270*/  LDG.E R11, desc[UR6][R14.64] ;  /* 0x000000060e0b7981 */ /* 0x000168000c1e1900 */
[----:B------:R0:W5:Y:S04]  /*0280*/  LDG.E R13, desc[UR6][R4.64] ;  /* 0x00000006040d7981 */ /* 0x000168000c1e1900 */
[----:B------:R0:W5:Y:S01]  /*0290*/  LDG.E R3, desc[UR6][R6.64] ;  /* 0x0000000606037981 */ /* 0x000162000c1e1900 */
[----:B-1----:R-:W-:-:S04]  /*02a0*/  UPRMT UR4, UR4, 0x8880, URZ ;  /* 0x0000888004047896 */ /* 0x002fc800080000ff */
[----:B------:R-:W-:-:S09]  /*02b0*/  UISETP.NE.AND UP0, UPT, UR4, URZ, UPT ;  /* 0x000000ff0400728c */ /* 0x000fd2000bf05270 */
[----:B0-----:R-:W-:Y:S05]  /*02c0*/  BRA.U !UP0, `(.L_x_0) ;  /* 0x0000000108447547 */ /* 0x001fea000b800000 */
[----:B-----5:R-:W-:Y:S02]  /*02d0*/  F2FP.F16.E5M2.UNPACK_B R14, R12 ;  /* 0x0000000cff0e723e */ /* 0x020fe400020004ff */
[----:B------:R-:W-:Y:S02]  /*02e0*/  F2FP.F16.E5M2.UNPACK_B R15, R13 ;  /* 0x0000000dff0f723e */ /* 0x000fe400020004ff */
[----:B------:R-:W-:Y:S02]  /*02f0*/  F2FP.F16.E5M2.UNPACK_B R4, R8 ;  /* 0x00000008ff04723e */ /* 0x000fe400020004ff */
[----:B------:R-:W-:Y:S02]  /*0300*/  F2FP.F16.E5M2.UNPACK_B R5, R9 ;  /* 0x00000009ff05723e */ /* 0x000fe400020004ff */
[----:B------:R-:W-:Y:S02]  /*0310*/  F2FP.F16.E5M2.UNPACK_B R6, R10 ;  /* 0x0000000aff06723e */ /* 0x000fe400020004ff */
[----:B------:R-:W-:-:S02]  /*0320*/  F2FP.F16.E5M2.UNPACK_B R7, R11 ;  /* 0x0000000bff07723e */ /* 0x000fc400020004ff */
[----:B------:R-:W-:Y:S02]  /*0330*/  F2FP.F16.E5M2.UNPACK_B R12, R12.H1 ;  /* 0x0000000cff0c723e */ /* 0x000fe400030004ff */
[----:B------:R-:W-:Y:S02]  /*0340*/  F2FP.F16.E5M2.UNPACK_B R13, R13.H1 ;  /* 0x0000000dff0d723e */ /* 0x000fe400030004ff */
[----:B------:R-:W-:Y:S01]  /*0350*/  F2FP.F16.E5M2.UNPACK_B R8, R8.H1 ;  /* 0x00000008ff08723e */ /* 0x000fe200030004ff */
[----:B------:R-:W-:Y:S01]  /*0360*/  HMMA.16816.F32 R4, R4, R14, RZ ;  /* 0x0000000e0404723c */ /* 0x000fe200000018ff */
[----:B------:R-:W-:Y:S02]  /*0370*/  F2FP.F16.E5M2.UNPACK_B R9, R9.H1 ;  /* 0x00000009ff09723e */ /* 0x000fe400030004ff */
[----:B------:R-:W-:Y:S02]  /*0380*/  F2FP.F16.E5M2.UNPACK_B R10, R10.H1 ;  /* 0x0000000aff0a723e */ /* 0x000fe400030004ff */
[----:B------:R-:W-:-:S15]  /*0390*/  F2FP.F16.E5M2.UNPACK_B R11, R11.H1 ;  /* 0x0000000bff0b723e */ /* 0x000fde00030004ff */
[----:B------:R-:W-:-:S15]  /*03a0*/  HMMA.16816.F32 R4, R8, R12, R4 ;  /* 0x0000000c0804723c */ /* 0x000fde0000001804 */
[----:B------:R-:W-:-:S04]  /*03b0*/  NOP ;  /* 0x0000000000007918 */ /* 0x000fc80000000000 */
[----:B------:R-:W-:Y:S01]  /*03c0*/  FADD R5, R3, R4 ;  /* 0x0000000403057221 */ /* 0x000fe20000000000 */
[----:B------:R-:W-:Y:S06]  /*03d0*/  BRA `(.L_x_1) ;  /* 0x0000000000407947 */ /* 0x000fec0003800000 */
.L_x_0:
[----:B-----5:R-:W-:Y:S02]  /*03e0*/  F2FP.F16.E4M3.UNPACK_B R14, R12 ;  /* 0x0000000cff0e723e */ /* 0x020fe400020006ff */
[----:B------:R-:W-:Y:S02]  /*03f0*/  F2FP.F16.E4M3.UNPACK_B R15, R13 ;  /* 0x0000000dff0f723e */ /* 0x000fe400020006ff */
[----:B------:R-:W-:Y:S02]  /*0400*/  F2FP.F16.E4M3.UNPACK_B R4, R8 ;  /* 0x00000008ff04723e */ /* 0x000fe400020006ff */
[----:B------:R-:W-:Y:S02]  /*0410*/  F2FP.F16.E4M3.UNPACK_B R5, R9 ;  /* 0x00000009ff05723e */ /* 0x000fe400020006ff */
[----:B------:R-:W-:Y:S02]  /*0420*/  F2FP.F16.E4M3.UNPACK_B R6, R10 ;  /* 0x0000000aff06723e */ /* 0x000fe400020006ff */
[----:B------:R-:W-:-:S02]  /*0430*/  F2FP.F16.E4M3.UNPACK_B R7, R11 ;  /* 0x0000000bff07723e */ /* 0x000fc400020006ff */
[----:B------:R-:W-:Y:S02]  /*0440*/  F2FP.F16.E4M3.UNPACK_B R12, R12.H1 ;  /* 0x0000000cff0c723e */ /* 0x000fe400030006ff */
[----:B------:R-:W-:Y:S02]  /*0450*/  F2FP.F16.E4M3.UNPACK_B R13, R13.H1 ;  /* 0x0000000dff0d723e */ /* 0x000fe400030006ff */
[----:B------:R-:W-:Y:S01]  /*0460*/  F2FP.F16.E4M3.UNPACK_B R8, R8.H1 ;  /* 0x00000008ff08723e */ /* 0x000fe200030006ff */
[----:B------:R-:W-:Y:S01]  /*0470*/  HMMA.16816.F32 R4, R4, R14, RZ ;  /* 0x0000000e0404723c */ /* 0x000fe200000018ff */
[----:B------:R-:W-:Y:S02]  /*0480*/  F2FP.F16.E4M3.UNPACK_B R9, R9.H1 ;  /* 0x00000009ff09723e */ /* 0x000fe400030006ff */
[----:B------:R-:W-:Y:S02]  /*0490*/  F2FP.F16.E4M3.UNPACK_B R10, R10.H1 ;  /* 0x0000000aff0a723e */ /* 0x000fe400030006ff */
[----:B------:R-:W-:-:S15]  /*04a0*/  F2FP.F16.E4M3.UNPACK_B R11, R11.H1 ;  /* 0x0000000bff0b723e */ /* 0x000fde00030006ff */
[----:B------:R-:W-:-:S15]  /*04b0*/  HMMA.16816.F32 R4, R8, R12, R4 ;  /* 0x0000000c0804723c */ /* 0x000fde0000001804 */
[----:B------:R-:W-:-:S04]  /*04c0*/  NOP ;  /* 0x0000000000007918 */ /* 0x000fc80000000000 */
[----:B------:R-:W-:-:S07]  /*04d0*/  FADD R5, R3, R4 ;  /* 0x0000000403057221 */ /* 0x000fce0000000000 */
.L_x_1:
[----:B------:R-:W-:-:S13]  /*04e0*/  LOP3.LUT P0, RZ, R2, 0x1f, RZ, 0xc0, !PT ;  /* 0x0000001f02ff7812 */ /* 0x000fda000780c0ff */
[----:B------:R-:W-:Y:S05]  /*04f0*/  @P0 EXIT ;  /* 0x000000000000094d */ /* 0x000fea0003800000 */
[----:B------:R-:W0:Y:S01]  /*0500*/  LDC.64 R2, c[0x0][0x398] ;  /* 0x0000e600ff027b82 */ /* 0x000e220000000a00 */
[----:B------:R-:W-:-:S04]  /*0510*/  IMAD.SHL.U32 R7, R0, 0x100, RZ ;  /* 0x0000010000077824 */ /* 0x000fc800078e00ff */
[----:B0-----:R-:W-:-:S05]  /*0520*/  IMAD.WIDE.U32 R2, R7, 0x4, R2 ;  /* 0x0000000407027825 */ /* 0x001fca00078e0002 */
[----:B------:R-:W-:Y:S01]  /*0530*/  STG.E desc[UR6][R2.64], R5 ;  /* 0x0000000502007986 */ /* 0x000fe2000c101906 */
[----:B------:R-:W-:Y:S05]  /*0540*/  EXIT ;  /* 0x000000000000794d */ /* 0x000fea0003800000 */
.L_x_2:
[----:B------:R-:W-:-:S00]  /*0550*/  BRA `(.L_x_2) ;  /* 0xfffffffc00fc7947 */ /* 0x000fc0000383ffff */
[----:B------:R-:W-:-:S00]  /*0560*/  NOP ;  /* 0x0000000000007918 */ /* 0x000fc00000000000 */
        /* <DEDUP_REMOVED lines=9> */
.L_x_3:


//--------------------- .nv.shared.reserved.0     --------------------------
	.section	.nv.shared.reserved.0,"aw",@nobits
	.weak		__nv_reservedSMEM_offset_0_alias
	.size		__nv_reservedSMEM_offset_0_alias, 0, 64
	.other		__nv_reservedSMEM_offset_0_alias,@"STO_CUDA_RESERVED_SHARED STV_DEFAULT"
__nv_reservedSMEM_offset_0_alias:
	.zero		0
	.zero		64


//--------------------- .nv.constant0._Z12ptxFp8KernelPKhS0_PKfPfib --------------------------
	.section	.nv.constant0._Z12ptxFp8KernelPKhS0_PKfPfib,"a",@progbits
	.sectionflags	@""
	.align	4
.nv.constant0._Z12ptxFp8KernelPKhS0_PKfPfib:
	.zero		933


//--------------------- SYMBOLS --------------------------

	.type		.nv.reservedSmem.offset0,@object
	.size		.nv.reservedSmem.offset0,0x4
